//
// Generated by NVIDIA NVVM Compiler
//
// Compiler Build ID: CL-36424714
// Cuda compilation tools, release 13.0, V13.0.88
// Based on NVVM 20.0.0
//

.version 9.0
.target sm_100
.address_size 64

	// .globl	_Z12sumReductionPiS_i
.extern .shared .align 16 .b8 sdata[];

.visible .entry _Z12sumReductionPiS_i(
	.param .u64 .ptr .align 1 _Z12sumReductionPiS_i_param_0,
	.param .u64 .ptr .align 1 _Z12sumReductionPiS_i_param_1,
	.param .u32 _Z12sumReductionPiS_i_param_2
)
{
	.reg .pred 	%p<8>;
	.reg .b32 	%r<47>;
	.reg .b64 	%rd<11>;

	ld.param.u64 	%rd3, [_Z12sumReductionPiS_i_param_0];
	ld.param.u64 	%rd2, [_Z12sumReductionPiS_i_param_1];
	ld.param.u32 	%r13, [_Z12sumReductionPiS_i_param_2];
	cvta.to.global.u64 	%rd1, %rd3;
	mov.u32 	%r1, %tid.x;
	mov.u32 	%r2, %ctaid.x;
	mov.u32 	%r46, %ntid.x;
	mul.lo.s32 	%r15, %r46, %r2;
	shl.b32 	%r16, %r15, 1;
	add.s32 	%r4, %r16, %r1;
	setp.ge.u32 	%p1, %r4, %r13;
	mov.b32 	%r45, 0;
	@%p1 bra 	$L__BB0_2;
	mul.wide.u32 	%rd4, %r4, 4;
	add.s64 	%rd5, %rd1, %rd4;
	ld.global.u32 	%r45, [%rd5];
$L__BB0_2:
	add.s32 	%r7, %r4, %r46;
	setp.ge.u32 	%p2, %r7, %r13;
	@%p2 bra 	$L__BB0_4;
	mul.wide.u32 	%rd6, %r7, 4;
	add.s64 	%rd7, %rd1, %rd6;
	ld.global.u32 	%r17, [%rd7];
	add.s32 	%r45, %r17, %r45;
$L__BB0_4:
	shl.b32 	%r18, %r1, 2;
	mov.u32 	%r19, sdata;
	add.s32 	%r10, %r19, %r18;
	st.shared.u32 	[%r10], %r45;
	bar.sync 	0;
	setp.lt.u32 	%p3, %r46, 66;
	@%p3 bra 	$L__BB0_8;
$L__BB0_5:
	shr.u32 	%r12, %r46, 1;
	setp.ge.u32 	%p4, %r1, %r12;
	@%p4 bra 	$L__BB0_7;
	shl.b32 	%r20, %r12, 2;
	add.s32 	%r21, %r10, %r20;
	ld.shared.u32 	%r22, [%r21];
	ld.shared.u32 	%r23, [%r10];
	add.s32 	%r24, %r23, %r22;
	st.shared.u32 	[%r10], %r24;
$L__BB0_7:
	bar.sync 	0;
	setp.gt.u32 	%p5, %r46, 131;
	mov.u32 	%r46, %r12;
	@%p5 bra 	$L__BB0_5;
$L__BB0_8:
	setp.gt.u32 	%p6, %r1, 31;
	@%p6 bra 	$L__BB0_11;
	ld.volatile.shared.u32 	%r25, [%r10+128];
	ld.volatile.shared.u32 	%r26, [%r10];
	add.s32 	%r27, %r26, %r25;
	st.volatile.shared.u32 	[%r10], %r27;
	ld.volatile.shared.u32 	%r28, [%r10+64];
	ld.volatile.shared.u32 	%r29, [%r10];
	add.s32 	%r30, %r29, %r28;
	st.volatile.shared.u32 	[%r10], %r30;
	ld.volatile.shared.u32 	%r31, [%r10+32];
	ld.volatile.shared.u32 	%r32, [%r10];
	add.s32 	%r33, %r32, %r31;
	st.volatile.shared.u32 	[%r10], %r33;
	ld.volatile.shared.u32 	%r34, [%r10+16];
	ld.volatile.shared.u32 	%r35, [%r10];
	add.s32 	%r36, %r35, %r34;
	st.volatile.shared.u32 	[%r10], %r36;
	ld.volatile.shared.u32 	%r37, [%r10+8];
	ld.volatile.shared.u32 	%r38, [%r10];
	add.s32 	%r39, %r38, %r37;
	st.volatile.shared.u32 	[%r10], %r39;
	ld.volatile.shared.u32 	%r40, [%r10+4];
	ld.volatile.shared.u32 	%r41, [%r10];
	add.s32 	%r42, %r41, %r40;
	st.volatile.shared.u32 	[%r10], %r42;
	setp.ne.s32 	%p7, %r1, 0;
	@%p7 bra 	$L__BB0_11;
	ld.shared.u32 	%r43, [sdata];
	cvta.to.global.u64 	%rd8, %rd2;
	mul.wide.u32 	%rd9, %r2, 4;
	add.s64 	%rd10, %rd8, %rd9;
	st.global.u32 	[%rd10], %r43;
$L__BB0_11:
	ret;

}


// ===== COMPILED SASS (sm_100) =====

	.target	sm_100

	.elftype	@"ET_EXEC"


//--------------------- .note.nv.tkinfo           --------------------------
	.section	.note.nv.tkinfo,"",@"SHT_NOTE"
	.sectionflags	@"SHF_NOTE_NV_TKINFO"
	.tkinfo
        /*0018*/ 	.word	0x00000002
        /*0030*/ 	.string	""
        /*0030*/ 	.string	"ptxas"
        /*0030*/ 	.string	"Cuda compilation tools, release 13.0, V13.0.88"
        /*0030*/ 	.string	"Build cuda_13.0.r13.0/compiler.36424714_0"
        /*0030*/ 	.string	"-arch sm_100 -m 64 "



//--------------------- .note.nv.cuinfo           --------------------------
	.section	.note.nv.cuinfo,"",@"SHT_NOTE"
	.sectionflags	@"SHF_NOTE_NV_CUINFO"
        /*0018*/ 	.short	0x0002
        /*001a*/ 	.short	0x0064
        /*001c*/ 	.short	0x0082
	.zero		2


//--------------------- .nv.info                  --------------------------
	.section	.nv.info,"",@"SHT_CUDA_INFO"
	.align	4


	//----- nvinfo : EIATTR_REGCOUNT
	.align		4
        /*0000*/ 	.byte	0x04, 0x2f
        /*0002*/ 	.short	(.L_1 - .L_0)
	.align		4
.L_0:
        /*0004*/ 	.word	index@(_Z12sumReductionPiS_i)
        /*0008*/ 	.word	0x0000000d


	//----- nvinfo : EIATTR_FRAME_SIZE
	.align		4
.L_1:
        /*000c*/ 	.byte	0x04, 0x11
        /*000e*/ 	.short	(.L_3 - .L_2)
	.align		4
.L_2:
        /*0010*/ 	.word	index@(_Z12sumReductionPiS_i)
        /*0014*/ 	.word	0x00000000


	//----- nvinfo : EIATTR_MIN_STACK_SIZE
	.align		4
.L_3:
        /*0018*/ 	.byte	0x04, 0x12
        /*001a*/ 	.short	(.L_5 - .L_4)
	.align		4
.L_4:
        /*001c*/ 	.word	index@(_Z12sumReductionPiS_i)
        /*0020*/ 	.word	0x00000000
.L_5:


//--------------------- .nv.compat                --------------------------
	.section	.nv.compat,"",@"SHT_CUDA_COMPAT_INFO"
	.align	4
        /*0000*/ 	.byte	0x02, 0x09, 0x00, 0x00, 0x02, 0x02, 0x01, 0x00, 0x02, 0x05, 0x05, 0x00, 0x03, 0x07, 0x01, 0x01
        /*0010*/ 	.byte	0x02, 0x03, 0x00, 0x00, 0x02, 0x06, 0x01, 0x00, 0x04, 0x0b, 0x08, 0x00, 0x09, 0x00, 0x00, 0x00
        /*0020*/ 	.byte	0x00, 0x00, 0x00, 0x00


//--------------------- .nv.info._Z12sumReductionPiS_i --------------------------
	.section	.nv.info._Z12sumReductionPiS_i,"",@"SHT_CUDA_INFO"
	.sectionflags	@""
	.align	4


	//----- nvinfo : EIATTR_CUDA_API_VERSION
	.align		4
        /*0000*/ 	.byte	0x04, 0x37
        /*0002*/ 	.short	(.L_7 - .L_6)
.L_6:
        /*0004*/ 	.word	0x00000082


	//----- nvinfo : EIATTR_KPARAM_INFO
	.align		4
.L_7:
        /*0008*/ 	.byte	0x04, 0x17
        /*000a*/ 	.short	(.L_9 - .L_8)
.L_8:
        /*000c*/ 	.word	0x00000000
        /*0010*/ 	.short	0x0002
        /*0012*/ 	.short	0x0010
        /*0014*/ 	.byte	0x00, 0xf0, 0x11, 0x00


	//----- nvinfo : EIATTR_KPARAM_INFO
	.align		4
.L_9:
        /*0018*/ 	.byte	0x04, 0x17
        /*001a*/ 	.short	(.L_11 - .L_10)
.L_10:
        /*001c*/ 	.word	0x00000000
        /*0020*/ 	.short	0x0001
        /*0022*/ 	.short	0x0008
        /*0024*/ 	.byte	0x00, 0xf5, 0x21, 0x00


	//----- nvinfo : EIATTR_KPARAM_INFO
	.align		4
.L_11:
        /*0028*/ 	.byte	0x04, 0x17
        /*002a*/ 	.short	(.L_13 - .L_12)
.L_12:
        /*002c*/ 	.word	0x00000000
        /*0030*/ 	.short	0x0000
        /*0032*/ 	.short	0x0000
        /*0034*/ 	.byte	0x00, 0xf5, 0x21, 0x00


	//----- nvinfo : EIATTR_SPARSE_MMA_MASK
	.align		4
.L_13:
        /*0038*/ 	.byte	0x03, 0x50
        /*003a*/ 	.short	0x0000


	//----- nvinfo : EIATTR_MAXREG_COUNT
	.align		4
        /*003c*/ 	.byte	0x03, 0x1b
        /*003e*/ 	.short	0x00ff


	//----- nvinfo : EIATTR_NUM_BARRIERS
	.align		4
        /*0040*/ 	.byte	0x02, 0x4c
        /*0042*/ 	.byte	0x01
	.zero		1


	//----- nvinfo : EIATTR_MERCURY_ISA_VERSION
	.align		4
        /*0044*/ 	.byte	0x03, 0x5f
        /*0046*/ 	.short	0x0101


	//----- nvinfo : EIATTR_VRC_CTA_INIT_COUNT
	.align		4
        /*0048*/ 	.byte	0x02, 0x4a
	.zero		1
	.zero		1


	//----- nvinfo : EIATTR_EXIT_INSTR_OFFSETS
	.align		4
        /*004c*/ 	.byte	0x04, 0x1c
        /*004e*/ 	.short	(.L_15 - .L_14)


	//   ....[0]....
.L_14:
        /*0050*/ 	.word	0x00000280


	//   ....[1]....
        /*0054*/ 	.word	0x00000420


	//   ....[2]....
        /*0058*/ 	.word	0x000004a0


	//----- nvinfo : EIATTR_CBANK_PARAM_SIZE
	.align		4
.L_15:
        /*005c*/ 	.byte	0x03, 0x19
        /*005e*/ 	.short	0x0014


	//----- nvinfo : EIATTR_PARAM_CBANK
	.align		4
        /*0060*/ 	.byte	0x04, 0x0a
        /*0062*/ 	.short	(.L_17 - .L_16)
	.align		4
.L_16:
        /*0064*/ 	.word	index@(.nv.constant0._Z12sumReductionPiS_i)
        /*0068*/ 	.short	0x0380
        /*006a*/ 	.short	0x0014


	//----- nvinfo : EIATTR_SW_WAR
	.align		4
.L_17:
        /*006c*/ 	.byte	0x04, 0x36
        /*006e*/ 	.short	(.L_19 - .L_18)
.L_18:
        /*0070*/ 	.word	0x00000008
.L_19:


//--------------------- .nv.callgraph             --------------------------
	.section	.nv.callgraph,"",@"SHT_CUDA_CALLGRAPH"
	.align	4
	.sectionentsize	8
	.align		4
        /*0000*/ 	.word	0x00000000
	.align		4
        /*0004*/ 	.word	0xffffffff
	.align		4
        /*0008*/ 	.word	0x00000000
	.align		4
        /*000c*/ 	.word	0xfffffffe
	.align		4
        /*0010*/ 	.word	0x00000000
	.align		4
        /*0014*/ 	.word	0xfffffffd
	.align		4
        /*0018*/ 	.word	0x00000000
	.align		4
        /*001c*/ 	.word	0xfffffffc


//--------------------- .text._Z12sumReductionPiS_i --------------------------
	.section	.text._Z12sumReductionPiS_i,"ax",@progbits
	.align	128
        .global         _Z12sumReductionPiS_i
        .type           _Z12sumReductionPiS_i,@function
        .size           _Z12sumReductionPiS_i,(.L_x_3 - _Z12sumReductionPiS_i)
        .other          _Z12sumReductionPiS_i,@"STO_CUDA_ENTRY STV_DEFAULT"
_Z12sumReductionPiS_i:
.text._Z12sumReductionPiS_i:
[----:B------:R-:W-:Y:S01]  /*0000*/  LDC R1, c[0x0][0x37c] ;  /* 0x0000df00ff017b82 */ /* 0x000fe20000000800 */
[----:B------:R-:W0:Y:S01]  /*0010*/  S2R R0, SR_CTAID.X ;  /* 0x0000000000007919 */ /* 0x000e220000002500 */
[----:B------:R-:W1:Y:S01]  /*0020*/  LDCU UR4, c[0x0][0x360] ;  /* 0x00006c00ff0477ac */ /* 0x000e620008000800 */
[----:B------:R-:W2:Y:S01]  /*0030*/  S2R R2, SR_TID.X ;  /* 0x0000000000027919 */ /* 0x000ea20000002100 */
[----:B------:R-:W3:Y:S01]  /*0040*/  LDCU UR5, c[0x0][0x390] ;  /* 0x00007200ff0577ac */ /* 0x000ee20008000800 */
[----:B------:R-:W4:Y:S01]  /*0050*/  LDCU.64 UR6, c[0x0][0x358] ;  /* 0x00006b00ff0677ac */ /* 0x000f220008000a00 */
[----:B-1----:R-:W-:Y:S02]  /*0060*/  IMAD.U32 R8, RZ, RZ, UR4 ;  /* 0x00000004ff087e24 */ /* 0x002fe4000f8e00ff */
[----:B0-----:R-:W-:-:S04]  /*0070*/  IMAD R3, R0, UR4, RZ ;  /* 0x0000000400037c24 */ /* 0x001fc8000f8e02ff */
[----:B--2---:R-:W-:-:S05]  /*0080*/  IMAD R3, R3, 0x2, R2 ;  /* 0x0000000203037824 */ /* 0x004fca00078e0202 */
[C---:B------:R-:W-:Y:S02]  /*0090*/  IADD3 R9, PT, PT, R3.reuse, R8, RZ ;  /* 0x0000000803097210 */ /* 0x040fe40007ffe0ff */
[----:B---3--:R-:W-:Y:S02]  /*00a0*/  ISETP.GE.U32.AND P0, PT, R3, UR5, PT ;  /* 0x0000000503007c0c */ /* 0x008fe4000bf06070 */
[----:B------:R-:W-:-:S11]  /*00b0*/  ISETP.GE.U32.AND P1, PT, R9, UR5, PT ;  /* 0x0000000509007c0c */ /* 0x000fd6000bf26070 */
[----:B------:R-:W0:Y:S08]  /*00c0*/  @!P0 LDC.64 R4, c[0x0][0x380] ;  /* 0x0000e000ff048b82 */ /* 0x000e300000000a00 */
[----:B------:R-:W1:Y:S01]  /*00d0*/  @!P1 LDC.64 R6, c[0x0][0x380] ;  /* 0x0000e000ff069b82 */ /* 0x000e620000000a00 */
[----:B0-----:R-:W-:-:S04]  /*00e0*/  @!P0 IMAD.WIDE.U32 R4, R3, 0x4, R4 ;  /* 0x0000000403048825 */ /* 0x001fc800078e0004 */
[----:B------:R-:W-:Y:S02]  /*00f0*/  IMAD.MOV.U32 R3, RZ, RZ, RZ ;  /* 0x000000ffff037224 */ /* 0x000fe400078e00ff */
[----:B-1----:R-:W-:-:S04]  /*0100*/  @!P1 IMAD.WIDE.U32 R6, R9, 0x4, R6 ;  /* 0x0000000409069825 */ /* 0x002fc800078e0006 */
[----:B----4-:R-:W2:Y:S04]  /*0110*/  @!P0 LDG.E R3, desc[UR6][R4.64] ;  /* 0x0000000604038981 */ /* 0x010ea8000c1e1900 */
[----:B------:R-:W2:Y:S01]  /*0120*/  @!P1 LDG.E R6, desc[UR6][R6.64] ;  /* 0x0000000606069981 */ /* 0x000ea2000c1e1900 */
[----:B------:R-:W0:Y:S01]  /*0130*/  S2UR UR5, SR_CgaCtaId ;  /* 0x00000000000579c3 */ /* 0x000e220000008800 */
[----:B------:R-:W-:Y:S01]  /*0140*/  UMOV UR4, 0x400 ;  /* 0x0000040000047882 */ /* 0x000fe20000000000 */
[----:B------:R-:W-:Y:S01]  /*0150*/  ISETP.GE.U32.AND P0, PT, R8, 0x42, PT ;  /* 0x000000420800780c */ /* 0x000fe20003f06070 */
[----:B0-----:R-:W-:-:S06]  /*0160*/  ULEA UR4, UR5, UR4, 0x18 ;  /* 0x0000000405047291 */ /* 0x001fcc000f8ec0ff */
[C---:B------:R-:W-:Y:S01]  /*0170*/  LEA R10, R2.reuse, UR4, 0x2 ;  /* 0x00000004020a7c11 */ /* 0x040fe2000f8e10ff */
[----:B--2---:R-:W-:Y:S01]  /*0180*/  @!P1 IMAD.IADD R3, R3, 0x1, R6 ;  /* 0x0000000103039824 */ /* 0x004fe200078e0206 */
[----:B------:R-:W-:-:S04]  /*0190*/  ISETP.GT.U32.AND P1, PT, R2, 0x1f, PT ;  /* 0x0000001f0200780c */ /* 0x000fc80003f24070 */
[----:B------:R0:W-:Y:S01]  /*01a0*/  STS [R10], R3 ;  /* 0x000000030a007388 */ /* 0x0001e20000000800 */
[----:B------:R-:W-:Y:S06]  /*01b0*/  BAR.SYNC.DEFER_BLOCKING 0x0 ;  /* 0x0000000000007b1d */ /* 0x000fec0000010000 */
[----:B------:R-:W-:Y:S05]  /*01c0*/  @!P0 BRA `(.L_x_0) ;  /* 0x00000000002c8947 */ /* 0x000fea0003800000 */
.L_x_1:
[----:B------:R-:W-:-:S04]  /*01d0*/  SHF.R.U32.HI R7, RZ, 0x1, R8 ;  /* 0x00000001ff077819 */ /* 0x000fc80000011608 */
[----:B------:R-:W-:-:S13]  /*01e0*/  ISETP.GE.U32.AND P0, PT, R2, R7, PT ;  /* 0x000000070200720c */ /* 0x000fda0003f06070 */
[----:B0-----:R-:W-:Y:S01]  /*01f0*/  @!P0 LEA R3, R7, R10, 0x2 ;  /* 0x0000000a07038211 */ /* 0x001fe200078e10ff */
[----:B------:R-:W-:Y:S05]  /*0200*/  @!P0 LDS R4, [R10] ;  /* 0x000000000a048984 */ /* 0x000fea0000000800 */
[----:B------:R-:W0:Y:S02]  /*0210*/  @!P0 LDS R3, [R3] ;  /* 0x0000000003038984 */ /* 0x000e240000000800 */
[----:B0-----:R-:W-:-:S05]  /*0220*/  @!P0 IMAD.IADD R5, R3, 0x1, R4 ;  /* 0x0000000103058824 */ /* 0x001fca00078e0204 */
[----:B------:R1:W-:Y:S01]  /*0230*/  @!P0 STS [R10], R5 ;  /* 0x000000050a008388 */ /* 0x0003e20000000800 */
[----:B------:R-:W-:Y:S01]  /*0240*/  BAR.SYNC.DEFER_BLOCKING 0x0 ;  /* 0x0000000000007b1d */ /* 0x000fe20000010000 */
[----:B------:R-:W-:Y:S02]  /*0250*/  ISETP.GT.U32.AND P0, PT, R8, 0x83, PT ;  /* 0x000000830800780c */ /* 0x000fe40003f04070 */
[----:B------:R-:W-:-:S11]  /*0260*/  MOV R8, R7 ;  /* 0x0000000700087202 */ /* 0x000fd60000000f00 */
[----:B-1----:R-:W-:Y:S05]  /*0270*/  @P0 BRA `(.L_x_1) ;  /* 0xfffffffc00d40947 */ /* 0x002fea000383ffff */
.L_x_0:
[----:B------:R-:W-:Y:S05]  /*0280*/  @P1 EXIT ;  /* 0x000000000000194d */ /* 0x000fea0003800000 */
[----:B0-----:R-:W-:Y:S01]  /*0290*/  LDS R3, [R10+0x80] ;  /* 0x000080000a037984 */ /* 0x001fe20000000800 */
[----:B------:R-:W-:-:S03]  /*02a0*/  ISETP.NE.AND P0, PT, R2, RZ, PT ;  /* 0x000000ff0200720c */ /* 0x000fc60003f05270 */
[----:B------:R-:W0:Y:S02]  /*02b0*/  LDS R4, [R10] ;  /* 0x000000000a047984 */ /* 0x000e240000000800 */
[----:B0-----:R-:W-:-:S05]  /*02c0*/  IMAD.IADD R3, R3, 0x1, R4 ;  /* 0x0000000103037824 */ /* 0x001fca00078e0204 */
[----:B------:R-:W-:Y:S04]  /*02d0*/  STS [R10], R3 ;  /* 0x000000030a007388 */ /* 0x000fe80000000800 */
[----:B------:R-:W-:Y:S04]  /*02e0*/  LDS R4, [R10+0x40] ;  /* 0x000040000a047984 */ /* 0x000fe80000000800 */
[----:B------:R-:W0:Y:S02]  /*02f0*/  LDS R5, [R10] ;  /* 0x000000000a057984 */ /* 0x000e240000000800 */
[----:B0-----:R-:W-:-:S05]  /*0300*/  IADD3 R5, PT, PT, R4, R5, RZ ;  /* 0x0000000504057210 */ /* 0x001fca0007ffe0ff */
[----:B------:R-:W-:Y:S04]  /*0310*/  STS [R10], R5 ;  /* 0x000000050a007388 */ /* 0x000fe80000000800 */
[----:B------:R-:W-:Y:S04]  /*0320*/  LDS R4, [R10+0x20] ;  /* 0x000020000a047984 */ /* 0x000fe80000000800 */
        /* <DEDUP_REMOVED lines=14> */
[----:B------:R0:W-:Y:S01]  /*0410*/  STS [R10], R5 ;  /* 0x000000050a007388 */ /* 0x0001e20000000800 */
[----:B------:R-:W-:Y:S05]  /*0420*/  @P0 EXIT ;  /* 0x000000000000094d */ /* 0x000fea0003800000 */
[----:B------:R-:W1:Y:S01]  /*0430*/  S2UR UR5, SR_CgaCtaId ;  /* 0x00000000000579c3 */ /* 0x000e620000008800 */
[----:B------:R-:W-:-:S07]  /*0440*/  UMOV UR4, 0x400 ;  /* 0x0000040000047882 */ /* 0x000fce0000000000 */
[----:B------:R-:W2:Y:S01]  /*0450*/  LDC.64 R2, c[0x0][0x388] ;  /* 0x0000e200ff027b82 */ /* 0x000ea20000000a00 */
[----:B-1----:R-:W-:Y:S01]  /*0460*/  ULEA UR4, UR5, UR4, 0x18 ;  /* 0x0000000405047291 */ /* 0x002fe2000f8ec0ff */
[----:B--2---:R-:W-:-:S08]  /*0470*/  IMAD.WIDE.U32 R2, R0, 0x4, R2 ;  /* 0x0000000400027825 */ /* 0x004fd000078e0002 */
[----:B0-----:R-:W0:Y:S04]  /*0480*/  LDS R5, [UR4] ;  /* 0x00000004ff057984 */ /* 0x001e280008000800 */
[----:B0-----:R-:W-:Y:S01]  /*0490*/  STG.E desc[UR6][R2.64], R5 ;  /* 0x0000000502007986 */ /* 0x001fe2000c101906 */
[----:B------:R-:W-:Y:S05]  /*04a0*/  EXIT ;  /* 0x000000000000794d */ /* 0x000fea0003800000 */
.L_x_2:
[----:B------:R-:W-:-:S00]  /*04b0*/  BRA `(.L_x_2) ;  /* 0xfffffffc00fc7947 */ /* 0x000fc0000383ffff */
[----:B------:R-:W-:-:S00]  /*04c0*/  NOP ;  /* 0x0000000000007918 */ /* 0x000fc00000000000 */
        /* <DEDUP_REMOVED lines=11> */
.L_x_3:


//--------------------- .nv.shared._Z12sumReductionPiS_i --------------------------
	.section	.nv.shared._Z12sumReductionPiS_i,"aw",@nobits
	.sectionflags	@""
	.align	16
	.zero		1024


//--------------------- .nv.shared.reserved.0     --------------------------
	.section	.nv.shared.reserved.0,"aw",@nobits
	.weak		__nv_reservedSMEM_offset_0_alias
	.size		__nv_reservedSMEM_offset_0_alias, 0, 64
	.other		__nv_reservedSMEM_offset_0_alias,@"STO_CUDA_RESERVED_SHARED STV_DEFAULT"
__nv_reservedSMEM_offset_0_alias:
	.zero		0
	.zero		64


//--------------------- .nv.constant0._Z12sumReductionPiS_i --------------------------
	.section	.nv.constant0._Z12sumReductionPiS_i,"a",@progbits
	.sectionflags	@""
	.align	4
.nv.constant0._Z12sumReductionPiS_i:
	.zero		916


//--------------------- SYMBOLS --------------------------

	.type		.nv.reservedSmem.offset0,@object
	.size		.nv.reservedSmem.offset0,0x4
	.type		.nv.reservedSmem.cap,@object
	.size		.nv.reservedSmem.cap,0x4
